	.headerflags	@"EF_CUDA_TEXMODE_UNIFIED EF_CUDA_64BIT_ADDRESS EF_CUDA_ACCELERATORS EF_CUDA_SM90 EF_CUDA_VIRTUAL_SM(EF_CUDA_SM90)"
	.elftype	@"ET_EXEC"


//--------------------- .nv.info                  --------------------------
	.section	.nv.info,"",@"SHT_CUDA_INFO"
	.align	4


	//----- nvinfo : EIATTR_REGCOUNT
	.align		4
        /*0000*/ 	.byte	0x04, 0x2f
        /*0002*/ 	.short	(.L_2 - .L_1)
	.align		4
.L_1:
        /*0004*/ 	.word	index@(triton_poi_fused__log_softmax_2)
        /*0008*/ 	.word	0x0000000c


	//----- nvinfo : EIATTR_MIN_STACK_SIZE
	.align		4
.L_2:
        /*000c*/ 	.byte	0x04, 0x12
        /*000e*/ 	.short	(.L_4 - .L_3)
	.align		4
.L_3:
        /*0010*/ 	.word	index@(triton_poi_fused__log_softmax_2)
        /*0014*/ 	.word	0x00000000


	//----- nvinfo : EIATTR_FRAME_SIZE
	.align		4
.L_4:
        /*0018*/ 	.byte	0x04, 0x11
        /*001a*/ 	.short	(.L_6 - .L_5)
	.align		4
.L_5:
        /*001c*/ 	.word	index@(triton_poi_fused__log_softmax_2)
        /*0020*/ 	.word	0x00000000


	//----- nvinfo : EIATTR_MIN_STACK_SIZE
	.align		4
.L_6:
        /*0024*/ 	.byte	0x04, 0x12
        /*0026*/ 	.short	(.L_8 - .L_7)
	.align		4
.L_7:
        /*0028*/ 	.word	index@(triton_poi_fused__log_softmax_2)
        /*002c*/ 	.word	0x00000000
.L_8:


//--------------------- .nv.info.triton_poi_fused__log_softmax_2 --------------------------
	.section	.nv.info.triton_poi_fused__log_softmax_2,"",@"SHT_CUDA_INFO"
	.sectionflags	@""
	.align	4


	//----- nvinfo : EIATTR_CUDA_API_VERSION
	.align		4
        /*0000*/ 	.byte	0x04, 0x37
        /*0002*/ 	.short	(.L_10 - .L_9)
.L_9:
        /*0004*/ 	.word	0x0000007c


	//----- nvinfo : EIATTR_KPARAM_INFO
	.align		4
.L_10:
        /*0008*/ 	.byte	0x04, 0x17
        /*000a*/ 	.short	(.L_12 - .L_11)
.L_11:
        /*000c*/ 	.word	0x00000000
        /*0010*/ 	.short	0x0002
        /*0012*/ 	.short	0x0010
        /*0014*/ 	.byte	0x00, 0xf0, 0x11, 0x00


	//----- nvinfo : EIATTR_KPARAM_INFO
	.align		4
.L_12:
        /*0018*/ 	.byte	0x04, 0x17
        /*001a*/ 	.short	(.L_14 - .L_13)
.L_13:
        /*001c*/ 	.word	0x00000000
        /*0020*/ 	.short	0x0001
        /*0022*/ 	.short	0x0008
        /*0024*/ 	.byte	0x00, 0xf4, 0x21, 0x00


	//----- nvinfo : EIATTR_KPARAM_INFO
	.align		4
.L_14:
        /*0028*/ 	.byte	0x04, 0x17
        /*002a*/ 	.short	(.L_16 - .L_15)
.L_15:
        /*002c*/ 	.word	0x00000000
        /*0030*/ 	.short	0x0000
        /*0032*/ 	.short	0x0000
        /*0034*/ 	.byte	0x00, 0xf4, 0x21, 0x00


	//----- nvinfo : EIATTR_SPARSE_MMA_MASK
	.align		4
.L_16:
        /*0038*/ 	.byte	0x03, 0x50
        /*003a*/ 	.short	0x0000


	//----- nvinfo : EIATTR_MAXREG_COUNT
	.align		4
        /*003c*/ 	.byte	0x03, 0x1b
        /*003e*/ 	.short	0x00ff


	//----- nvinfo : EIATTR_EXIT_INSTR_OFFSETS
	.align		4
        /*0040*/ 	.byte	0x04, 0x1c
        /*0042*/ 	.short	(.L_18 - .L_17)


	//   ....[0]....
.L_17:
        /*0044*/ 	.word	0x000003e0


	//   ....[1]....
        /*0048*/ 	.word	0x00000400


	//----- nvinfo : EIATTR_REQNTID
	.align		4
.L_18:
        /*004c*/ 	.byte	0x04, 0x10
        /*004e*/ 	.short	(.L_20 - .L_19)
.L_19:
        /*0050*/ 	.word	0x00000020
        /*0054*/ 	.word	0x00000001
        /*0058*/ 	.word	0x00000001


	//----- nvinfo : EIATTR_CBANK_PARAM_SIZE
	.align		4
.L_20:
        /*005c*/ 	.byte	0x03, 0x19
        /*005e*/ 	.short	0x0014


	//----- nvinfo : EIATTR_PARAM_CBANK
	.align		4
        /*0060*/ 	.byte	0x04, 0x0a
        /*0062*/ 	.short	(.L_22 - .L_21)
	.align		4
.L_21:
        /*0064*/ 	.word	index@(.nv.constant0.triton_poi_fused__log_softmax_2)
        /*0068*/ 	.short	0x0210
        /*006a*/ 	.short	0x0014


	//----- nvinfo : EIATTR_SW_WAR
	.align		4
.L_22:
        /*006c*/ 	.byte	0x04, 0x36
        /*006e*/ 	.short	(.L_24 - .L_23)
.L_23:
        /*0070*/ 	.word	0x00000008
.L_24:


//--------------------- .nv.callgraph             --------------------------
	.section	.nv.callgraph,"",@"SHT_CUDA_CALLGRAPH"
	.align	4
	.sectionentsize	8
	.align		4
        /*0000*/ 	.word	0x00000000
	.align		4
        /*0004*/ 	.word	0xffffffff
	.align		4
        /*0008*/ 	.word	0x00000000
	.align		4
        /*000c*/ 	.word	0xfffffffe
	.align		4
        /*0010*/ 	.word	0x00000000
	.align		4
        /*0014*/ 	.word	0xfffffffd
	.align		4
        /*0018*/ 	.word	0x00000000
	.align		4
        /*001c*/ 	.word	0xfffffffc


//--------------------- .nv.constant4             --------------------------
	.section	.nv.constant4,"a",@progbits
	.align	8
	.align		8
.nv.constant4:
        /*0000*/ 	.dword	_$_str


//--------------------- .text.triton_poi_fused__log_softmax_2 --------------------------
	.section	.text.triton_poi_fused__log_softmax_2,"ax",@progbits
	.align	128
        .global         triton_poi_fused__log_softmax_2
        .type           triton_poi_fused__log_softmax_2,@function
        .size           triton_poi_fused__log_softmax_2,(.L_x_1 - triton_poi_fused__log_softmax_2)
        .other          triton_poi_fused__log_softmax_2,@"STO_CUDA_ENTRY STV_DEFAULT"
triton_poi_fused__log_softmax_2:
.text.triton_poi_fused__log_softmax_2:
[----:B------:R-:W0:Y:S02]  /*0000*/  LDC R1, c[0x0][0x28] ;  /* 0x00000a00ff017b82 */ /* 0x000e240000000800 */
[----:B------:R-:W1:Y:S01]  /*0010*/  S2R R0, SR_TID.X ;  /* 0x0000000000007919 */ /* 0x000e620000002100 */
[----:B------:R-:W2:Y:S01]  /*0020*/  LDC.64 R2, c[0x0][0x210] ;  /* 0x00008400ff027b82 */ /* 0x000ea20000000a00 */
[----:B------:R-:W-:Y:S01]  /*0030*/  HFMA2.MMA R6, -RZ, RZ, 0, 0 ;  /* 0x00000000ff067435 */ /* 0x000fe200000001ff */
[----:B------:R-:W-:Y:S01]  /*0040*/  MOV R8, RZ ;  /* 0x000000ff00087202 */ /* 0x000fe20000000f00 */
[----:B------:R-:W3:Y:S01]  /*0050*/  S2R R7, SR_CTAID.X ;  /* 0x0000000000077919 */ /* 0x000ee20000002500 */
[----:B------:R-:W-:Y:S01]  /*0060*/  ULDC.64 UR4, c[0x0][0x208] ;  /* 0x0000820000047ab9 */ /* 0x000fe20000000a00 */
[----:B------:R-:W-:Y:S01]  /*0070*/  ULDC.64 UR6, c[0x0][0x218] ;  /* 0x0000860000067ab9 */ /* 0x000fe20000000a00 */
[----:B-1----:R-:W-:Y:S02]  /*0080*/  LOP3.LUT R0, R0, 0x1f, RZ, 0xc0, !PT ;  /* 0x0000001f00007812 */ /* 0x002fe400078ec0ff */
[----:B---3--:R-:W-:Y:S02]  /*0090*/  SHF.R.U32.HI R4, RZ, 0x1a, R7 ;  /* 0x0000001aff047819 */ /* 0x008fe40000011607 */
[----:B------:R-:W-:-:S02]  /*00a0*/  LEA R7, R7, R0, 0x5 ;  /* 0x0000000007077211 */ /* 0x000fc400078e28ff */
[----:B------:R-:W-:Y:S02]  /*00b0*/  SGXT.U32 R0, R4, 0x1 ;  /* 0x000000010400781a */ /* 0x000fe40000000000 */
[----:B------:R-:W-:Y:S02]  /*00c0*/  ISETP.GE.AND P0, PT, R7, 0x20, PT ;  /* 0x000000200700780c */ /* 0x000fe40003f06270 */
[----:B------:R-:W-:-:S04]  /*00d0*/  IADD3 R0, R7, R0, RZ ;  /* 0x0000000007007210 */ /* 0x000fc80007ffe0ff */
[----:B------:R-:W-:-:S05]  /*00e0*/  LOP3.LUT R5, R0, 0xfffffffe, RZ, 0xc0, !PT ;  /* 0xfffffffe00057812 */ /* 0x000fca00078ec0ff */
[----:B--2---:R-:W-:-:S05]  /*00f0*/  IMAD.WIDE R4, R5, 0x4, R2 ;  /* 0x0000000405047825 */ /* 0x004fca00078e0202 */
[----:B------:R-:W2:Y:S04]  /*0100*/  @!P0 LDG.E.EL R6, desc[UR4][R4.64] ;  /* 0x0000000404068981 */ /* 0x000ea8000c2e1900 */
[----:B------:R-:W3:Y:S01]  /*0110*/  @!P0 LDG.E.EL R8, desc[UR4][R4.64+0x4] ;  /* 0x0000040404088981 */ /* 0x000ee2000c2e1900 */
[----:B------:R-:W-:Y:S01]  /*0120*/  HFMA2.MMA R0, -RZ, RZ, 0, 0 ;  /* 0x00000000ff007435 */ /* 0x000fe200000001ff */
[----:B------:R-:W-:-:S09]  /*0130*/  IMAD.WIDE R2, R7, 0x4, R2 ;  /* 0x0000000407027825 */ /* 0x000fd200078e0202 */
[----:B------:R1:W4:Y:S02]  /*0140*/  @!P0 LDG.E R0, desc[UR4][R2.64] ;  /* 0x0000000402008981 */ /* 0x000324000c1e1900 */
[----:B-1----:R-:W-:Y:S01]  /*0150*/  MOV R3, 0x3e055027 ;  /* 0x3e05502700037802 */ /* 0x002fe20000000f00 */
[----:B--2---:R-:W-:Y:S01]  /*0160*/  FMUL R6, R6, 1.4426950216293334961 ;  /* 0x3fb8aa3b06067820 */ /* 0x004fe20000400000 */
[----:B---3--:R-:W-:-:S04]  /*0170*/  FMUL R9, R8, 1.4426950216293334961 ;  /* 0x3fb8aa3b08097820 */ /* 0x008fc80000400000 */
[----:B------:R-:W-:Y:S02]  /*0180*/  FSETP.GEU.AND P1, PT, R6, -126, PT ;  /* 0xc2fc00000600780b */ /* 0x000fe40003f2e000 */
[----:B------:R-:W-:-:S11]  /*0190*/  FSETP.GEU.AND P2, PT, R9, -126, PT ;  /* 0xc2fc00000900780b */ /* 0x000fd60003f4e000 */
[----:B------:R-:W-:Y:S02]  /*01a0*/  @!P1 FMUL R6, R6, 0.5 ;  /* 0x3f00000006069820 */ /* 0x000fe40000400000 */
[----:B------:R-:W-:Y:S02]  /*01b0*/  @!P2 FMUL R9, R9, 0.5 ;  /* 0x3f0000000909a820 */ /* 0x000fe40000400000 */
[----:B------:R-:W1:Y:S08]  /*01c0*/  MUFU.EX2 R8, R6 ;  /* 0x0000000600087308 */ /* 0x000e700000000800 */
[----:B------:R-:W2:Y:S01]  /*01d0*/  MUFU.EX2 R5, R9 ;  /* 0x0000000900057308 */ /* 0x000ea20000000800 */
[----:B-1----:R-:W-:Y:S01]  /*01e0*/  @!P1 FMUL R8, R8, R8 ;  /* 0x0000000808089220 */ /* 0x002fe20000400000 */
[----:B--2---:R-:W-:-:S04]  /*01f0*/  @!P2 FMUL R5, R5, R5 ;  /* 0x000000050505a220 */ /* 0x004fc80000400000 */
[----:B------:R-:W-:-:S05]  /*0200*/  FADD R5, R8, R5 ;  /* 0x0000000508057221 */ /* 0x000fca0000000000 */
[----:B------:R-:W-:-:S13]  /*0210*/  FSETP.GEU.AND P1, PT, R5, 1.175494350822287508e-38, PT ;  /* 0x008000000500780b */ /* 0x000fda0003f2e000 */
[----:B------:R-:W-:-:S05]  /*0220*/  @!P1 FMUL R5, R5, 8388608 ;  /* 0x4b00000005059820 */ /* 0x000fca0000400000 */
[----:B------:R-:W-:Y:S02]  /*0230*/  IADD3 R2, R5, -0x3f2aaaab, RZ ;  /* 0xc0d5555505027810 */ /* 0x000fe40007ffe0ff */
[----:B------:R-:W-:Y:S02]  /*0240*/  ISETP.GE.U32.AND P2, PT, R5, 0x7f800000, PT ;  /* 0x7f8000000500780c */ /* 0x000fe40003f46070 */
[----:B------:R-:W-:-:S04]  /*0250*/  LOP3.LUT R4, R2, 0xff800000, RZ, 0xc0, !PT ;  /* 0xff80000002047812 */ /* 0x000fc800078ec0ff */
[----:B------:R-:W-:-:S05]  /*0260*/  IADD3 R2, R5, -R4, RZ ;  /* 0x8000000405027210 */ /* 0x000fca0007ffe0ff */
[----:B------:R-:W-:Y:S01]  /*0270*/  FADD R6, R2, -1 ;  /* 0xbf80000002067421 */ /* 0x000fe20000000000 */
[----:B------:R-:W-:Y:S02]  /*0280*/  FSEL R2, RZ, -23, P1 ;  /* 0xc1b80000ff027808 */ /* 0x000fe40000800000 */
[----:B------:R-:W-:Y:S01]  /*0290*/  FSETP.NEU.AND P1, PT, R5, RZ, PT ;  /* 0x000000ff0500720b */ /* 0x000fe20003f2d000 */
[----:B------:R-:W-:-:S04]  /*02a0*/  FFMA.FTZ R3, R6, -R3, 0.14084610342979431152 ;  /* 0x3e1039f606037423 */ /* 0x000fc80000010803 */
[----:B------:R-:W-:-:S04]  /*02b0*/  FFMA.FTZ R3, R6, R3, -0.12148627638816833496 ;  /* 0xbdf8cdcc06037423 */ /* 0x000fc80000010003 */
[----:B------:R-:W-:-:S04]  /*02c0*/  FFMA.FTZ R3, R6, R3, 0.13980610668659210205 ;  /* 0x3e0f295506037423 */ /* 0x000fc80000010003 */
[----:B------:R-:W-:-:S04]  /*02d0*/  FFMA.FTZ R3, R6, R3, -0.16684235632419586182 ;  /* 0xbe2ad8b906037423 */ /* 0x000fc80000010003 */
[----:B------:R-:W-:-:S04]  /*02e0*/  FFMA.FTZ R3, R6, R3, 0.20012299716472625732 ;  /* 0x3e4ced0b06037423 */ /* 0x000fc80000010003 */
[----:B------:R-:W-:-:S04]  /*02f0*/  FFMA.FTZ R3, R6, R3, -0.24999669194221496582 ;  /* 0xbe7fff2206037423 */ /* 0x000fc80000010003 */
[----:B------:R-:W-:-:S04]  /*0300*/  FFMA.FTZ R3, R6, R3, 0.33333182334899902344 ;  /* 0x3eaaaa7806037423 */ /* 0x000fc80000010003 */
[C---:B------:R-:W-:Y:S01]  /*0310*/  FFMA.FTZ R9, R6.reuse, R3, -0.5 ;  /* 0xbf00000006097423 */ /* 0x040fe20000010003 */
[----:B------:R-:W-:Y:S02]  /*0320*/  I2FP.F32.S32 R3, R4 ;  /* 0x0000000400037245 */ /* 0x000fe40000201400 */
[----:B------:R-:W-:Y:S01]  /*0330*/  @P2 MOV R4, 0x7f800000 ;  /* 0x7f80000000042802 */ /* 0x000fe20000000f00 */
[C---:B------:R-:W-:Y:S02]  /*0340*/  FMUL R9, R6.reuse, R9 ;  /* 0x0000000906097220 */ /* 0x040fe40000400000 */
[----:B------:R-:W-:Y:S02]  /*0350*/  FFMA.FTZ R2, R3, 1.1920928955078125e-07, R2 ;  /* 0x3400000003027823 */ /* 0x000fe40000010002 */
[----:B------:R-:W-:-:S04]  /*0360*/  FFMA.FTZ R9, R6, R9, R6 ;  /* 0x0000000906097223 */ /* 0x000fc80000010006 */
[----:B------:R-:W-:Y:S01]  /*0370*/  FFMA.FTZ R9, R2, 0.69314718246459960938, R9 ;  /* 0x3f31721802097823 */ /* 0x000fe20000010009 */
[----:B------:R-:W-:Y:S01]  /*0380*/  @P2 FFMA.FTZ R9, R5, R4, +INF ;  /* 0x7f80000005092423 */ /* 0x000fe20000010004 */
[----:B------:R-:W-:Y:S02]  /*0390*/  SHF.R.S32.HI R4, RZ, 0x1f, R7 ;  /* 0x0000001fff047819 */ /* 0x000fe40000011407 */
[----:B------:R-:W-:Y:S02]  /*03a0*/  LEA R2, P2, R7, UR6, 0x2 ;  /* 0x0000000607027c11 */ /* 0x000fe4000f8410ff */
[----:B------:R-:W-:Y:S02]  /*03b0*/  FSEL R9, R9, -INF , P1 ;  /* 0xff80000009097808 */ /* 0x000fe40000800000 */
[----:B------:R-:W-:-:S03]  /*03c0*/  LEA.HI.X R3, R7, UR7, R4, 0x2, P2 ;  /* 0x0000000707037c11 */ /* 0x000fc600090f1404 */
[----:B----4-:R-:W-:Y:S01]  /*03d0*/  FADD R9, -R9, R0 ;  /* 0x0000000009097221 */ /* 0x010fe20000000100 */
[----:B------:R-:W-:Y:S06]  /*03e0*/  @P0 EXIT ;  /* 0x000000000000094d */ /* 0x000fec0003800000 */
[----:B------:R-:W-:Y:S01]  /*03f0*/  STG.E desc[UR4][R2.64], R9 ;  /* 0x0000000902007986 */ /* 0x000fe2000c101904 */
[----:B------:R-:W-:Y:S05]  /*0400*/  EXIT ;  /* 0x000000000000794d */ /* 0x000fea0003800000 */
.L_x_0:
[----:B------:R-:W-:-:S00]  /*0410*/  BRA `(.L_x_0) ;  /* 0xfffffffc00fc7947 */ /* 0x000fc0000383ffff */
[----:B------:R-:W-:-:S00]  /*0420*/  NOP ;  /* 0x0000000000007918 */ /* 0x000fc00000000000 */
        /* <DEDUP_REMOVED lines=13> */
.L_x_1:


//--------------------- .nv.global.init           --------------------------
	.section	.nv.global.init,"aw",@progbits
.nv.global.init:
	.type		_$_str,@object
	.size		_$_str,(.L_0 - _$_str)
_$_str:
        /*0000*/ 	.byte	0x5f, 0x5f, 0x43, 0x55, 0x44, 0x41, 0x5f, 0x46, 0x54, 0x5a, 0x00
.L_0:


//--------------------- .nv.constant0.triton_poi_fused__log_softmax_2 --------------------------
	.section	.nv.constant0.triton_poi_fused__log_softmax_2,"a",@progbits
	.sectionflags	@""
	.align	4
.nv.constant0.triton_poi_fused__log_softmax_2:
	.zero		548
